	.headerflags	@"EF_CUDA_TEXMODE_UNIFIED EF_CUDA_64BIT_ADDRESS EF_CUDA_ACCELERATORS EF_CUDA_SM90 EF_CUDA_VIRTUAL_SM(EF_CUDA_SM90)"
	.elftype	@"ET_EXEC"


//--------------------- .nv.info                  --------------------------
	.section	.nv.info,"",@"SHT_CUDA_INFO"
	.align	4


	//----- nvinfo : EIATTR_REGCOUNT
	.align		4
        /*0000*/ 	.byte	0x04, 0x2f
        /*0002*/ 	.short	(.L_3 - .L_2)
	.align		4
.L_2:
        /*0004*/ 	.word	index@(triton_poi_fused__native_batch_norm_legit_no_training_add_convolution_relu_100)
        /*0008*/ 	.word	0x00000020


	//----- nvinfo : EIATTR_MIN_STACK_SIZE
	.align		4
.L_3:
        /*000c*/ 	.byte	0x04, 0x12
        /*000e*/ 	.short	(.L_5 - .L_4)
	.align		4
.L_4:
        /*0010*/ 	.word	index@(triton_poi_fused__native_batch_norm_legit_no_training_add_convolution_relu_100)
        /*0014*/ 	.word	0x00000000


	//----- nvinfo : EIATTR_FRAME_SIZE
	.align		4
.L_5:
        /*0018*/ 	.byte	0x04, 0x11
        /*001a*/ 	.short	(.L_7 - .L_6)
	.align		4
.L_6:
        /*001c*/ 	.word	index@(triton_poi_fused__native_batch_norm_legit_no_training_add_convolution_relu_100)
        /*0020*/ 	.word	0x00000000


	//----- nvinfo : EIATTR_MIN_STACK_SIZE
	.align		4
.L_7:
        /*0024*/ 	.byte	0x04, 0x12
        /*0026*/ 	.short	(.L_9 - .L_8)
	.align		4
.L_8:
        /*0028*/ 	.word	index@(triton_poi_fused__native_batch_norm_legit_no_training_add_convolution_relu_100)
        /*002c*/ 	.word	0x00000000
.L_9:


//--------------------- .nv.info.triton_poi_fused__native_batch_norm_legit_no_training_add_convolution_relu_100 --------------------------
	.section	.nv.info.triton_poi_fused__native_batch_norm_legit_no_training_add_convolution_relu_100,"",@"SHT_CUDA_INFO"
	.sectionflags	@""
	.align	4


	//----- nvinfo : EIATTR_CUDA_API_VERSION
	.align		4
        /*0000*/ 	.byte	0x04, 0x37
        /*0002*/ 	.short	(.L_11 - .L_10)
.L_10:
        /*0004*/ 	.word	0x0000007c


	//----- nvinfo : EIATTR_KPARAM_INFO
	.align		4
.L_11:
        /*0008*/ 	.byte	0x04, 0x17
        /*000a*/ 	.short	(.L_13 - .L_12)
.L_12:
        /*000c*/ 	.word	0x00000000
        /*0010*/ 	.short	0x0008
        /*0012*/ 	.short	0x0040
        /*0014*/ 	.byte	0x00, 0xf0, 0x11, 0x00


	//----- nvinfo : EIATTR_KPARAM_INFO
	.align		4
.L_13:
        /*0018*/ 	.byte	0x04, 0x17
        /*001a*/ 	.short	(.L_15 - .L_14)
.L_14:
        /*001c*/ 	.word	0x00000000
        /*0020*/ 	.short	0x0007
        /*0022*/ 	.short	0x0038
        /*0024*/ 	.byte	0x00, 0xf4, 0x21, 0x00


	//----- nvinfo : EIATTR_KPARAM_INFO
	.align		4
.L_15:
        /*0028*/ 	.byte	0x04, 0x17
        /*002a*/ 	.short	(.L_17 - .L_16)
.L_16:
        /*002c*/ 	.word	0x00000000
        /*0030*/ 	.short	0x0006
        /*0032*/ 	.short	0x0030
        /*0034*/ 	.byte	0x00, 0xf4, 0x21, 0x00


	//----- nvinfo : EIATTR_KPARAM_INFO
	.align		4
.L_17:
        /*0038*/ 	.byte	0x04, 0x17
        /*003a*/ 	.short	(.L_19 - .L_18)
.L_18:
        /*003c*/ 	.word	0x00000000
        /*0040*/ 	.short	0x0005
        /*0042*/ 	.short	0x0028
        /*0044*/ 	.byte	0x00, 0xf4, 0x21, 0x00


	//----- nvinfo : EIATTR_KPARAM_INFO
	.align		4
.L_19:
        /*0048*/ 	.byte	0x04, 0x17
        /*004a*/ 	.short	(.L_21 - .L_20)
.L_20:
        /*004c*/ 	.word	0x00000000
        /*0050*/ 	.short	0x0004
        /*0052*/ 	.short	0x0020
        /*0054*/ 	.byte	0x00, 0xf4, 0x21, 0x00


	//----- nvinfo : EIATTR_KPARAM_INFO
	.align		4
.L_21:
        /*0058*/ 	.byte	0x04, 0x17
        /*005a*/ 	.short	(.L_23 - .L_22)
.L_22:
        /*005c*/ 	.word	0x00000000
        /*0060*/ 	.short	0x0003
        /*0062*/ 	.short	0x0018
        /*0064*/ 	.byte	0x00, 0xf4, 0x21, 0x00


	//----- nvinfo : EIATTR_KPARAM_INFO
	.align		4
.L_23:
        /*0068*/ 	.byte	0x04, 0x17
        /*006a*/ 	.short	(.L_25 - .L_24)
.L_24:
        /*006c*/ 	.word	0x00000000
        /*0070*/ 	.short	0x0002
        /*0072*/ 	.short	0x0010
        /*0074*/ 	.byte	0x00, 0xf4, 0x21, 0x00


	//----- nvinfo : EIATTR_KPARAM_INFO
	.align		4
.L_25:
        /*0078*/ 	.byte	0x04, 0x17
        /*007a*/ 	.short	(.L_27 - .L_26)
.L_26:
        /*007c*/ 	.word	0x00000000
        /*0080*/ 	.short	0x0001
        /*0082*/ 	.short	0x0008
        /*0084*/ 	.byte	0x00, 0xf4, 0x21, 0x00


	//----- nvinfo : EIATTR_KPARAM_INFO
	.align		4
.L_27:
        /*0088*/ 	.byte	0x04, 0x17
        /*008a*/ 	.short	(.L_29 - .L_28)
.L_28:
        /*008c*/ 	.word	0x00000000
        /*0090*/ 	.short	0x0000
        /*0092*/ 	.short	0x0000
        /*0094*/ 	.byte	0x00, 0xf4, 0x21, 0x00


	//----- nvinfo : EIATTR_SPARSE_MMA_MASK
	.align		4
.L_29:
        /*0098*/ 	.byte	0x03, 0x50
        /*009a*/ 	.short	0x0000


	//----- nvinfo : EIATTR_MAXREG_COUNT
	.align		4
        /*009c*/ 	.byte	0x03, 0x1b
        /*009e*/ 	.short	0x00ff


	//----- nvinfo : EIATTR_EXIT_INSTR_OFFSETS
	.align		4
        /*00a0*/ 	.byte	0x04, 0x1c
        /*00a2*/ 	.short	(.L_31 - .L_30)


	//   ....[0]....
.L_30:
        /*00a4*/ 	.word	0x00000870


	//----- nvinfo : EIATTR_REQNTID
	.align		4
.L_31:
        /*00a8*/ 	.byte	0x04, 0x10
        /*00aa*/ 	.short	(.L_33 - .L_32)
.L_32:
        /*00ac*/ 	.word	0x00000080
        /*00b0*/ 	.word	0x00000001
        /*00b4*/ 	.word	0x00000001


	//----- nvinfo : EIATTR_CBANK_PARAM_SIZE
	.align		4
.L_33:
        /*00b8*/ 	.byte	0x03, 0x19
        /*00ba*/ 	.short	0x0044


	//----- nvinfo : EIATTR_PARAM_CBANK
	.align		4
        /*00bc*/ 	.byte	0x04, 0x0a
        /*00be*/ 	.short	(.L_35 - .L_34)
	.align		4
.L_34:
        /*00c0*/ 	.word	index@(.nv.constant0.triton_poi_fused__native_batch_norm_legit_no_training_add_convolution_relu_100)
        /*00c4*/ 	.short	0x0210
        /*00c6*/ 	.short	0x0044


	//----- nvinfo : EIATTR_SW_WAR
	.align		4
.L_35:
        /*00c8*/ 	.byte	0x04, 0x36
        /*00ca*/ 	.short	(.L_37 - .L_36)
.L_36:
        /*00cc*/ 	.word	0x00000008
.L_37:


//--------------------- .nv.callgraph             --------------------------
	.section	.nv.callgraph,"",@"SHT_CUDA_CALLGRAPH"
	.align	4
	.sectionentsize	8
	.align		4
        /*0000*/ 	.word	0x00000000
	.align		4
        /*0004*/ 	.word	0xffffffff
	.align		4
        /*0008*/ 	.word	0x00000000
	.align		4
        /*000c*/ 	.word	0xfffffffe
	.align		4
        /*0010*/ 	.word	0x00000000
	.align		4
        /*0014*/ 	.word	0xfffffffd
	.align		4
        /*0018*/ 	.word	0x00000000
	.align		4
        /*001c*/ 	.word	0xfffffffc


//--------------------- .nv.constant4             --------------------------
	.section	.nv.constant4,"a",@progbits
	.align	8
	.align		8
.nv.constant4:
        /*0000*/ 	.dword	_$_str
	.align		8
        /*0008*/ 	.dword	_$_str_$_2


//--------------------- .text.triton_poi_fused__native_batch_norm_legit_no_training_add_convolution_relu_100 --------------------------
	.section	.text.triton_poi_fused__native_batch_norm_legit_no_training_add_convolution_relu_100,"ax",@progbits
	.align	128
        .global         triton_poi_fused__native_batch_norm_legit_no_training_add_convolution_relu_100
        .type           triton_poi_fused__native_batch_norm_legit_no_training_add_convolution_relu_100,@function
        .size           triton_poi_fused__native_batch_norm_legit_no_training_add_convolution_relu_100,(.L_x_1 - triton_poi_fused__native_batch_norm_legit_no_training_add_convolution_relu_100)
        .other          triton_poi_fused__native_batch_norm_legit_no_training_add_convolution_relu_100,@"STO_CUDA_ENTRY STV_DEFAULT"
triton_poi_fused__native_batch_norm_legit_no_training_add_convolution_relu_100:
.text.triton_poi_fused__native_batch_norm_legit_no_training_add_convolution_relu_100:
[----:B------:R-:W-:Y:S01]  /*0000*/  LDC R1, c[0x0][0x28] ;  /* 0x00000a00ff017b82 */ /* 0x000fe20000000800 */
[----:B------:R-:W1:Y:S01]  /*0010*/  S2R R0, SR_TID.X ;  /* 0x0000000000007919 */ /* 0x000e620000002100 */
[----:B------:R-:W-:-:S06]  /*0020*/  ULDC.64 UR4, c[0x0][0x208] ;  /* 0x0000820000047ab9 */ /* 0x000fcc0000000a00 */
[----:B------:R-:W2:Y:S01]  /*0030*/  LDC.64 R28, c[0x0][0x218] ;  /* 0x00008600ff1c7b82 */ /* 0x000ea20000000a00 */
[----:B------:R-:W3:Y:S07]  /*0040*/  S2R R3, SR_CTAID.X ;  /* 0x0000000000037919 */ /* 0x000eee0000002500 */
[----:B------:R-:W4:Y:S08]  /*0050*/  LDC.64 R26, c[0x0][0x210] ;  /* 0x00008400ff1a7b82 */ /* 0x000f300000000a00 */
[----:B------:R-:W5:Y:S08]  /*0060*/  LDC.64 R22, c[0x0][0x220] ;  /* 0x00008800ff167b82 */ /* 0x000f700000000a00 */
[----:B------:R-:W2:Y:S01]  /*0070*/  LDC.64 R24, c[0x0][0x230] ;  /* 0x00008c00ff187b82 */ /* 0x000ea20000000a00 */
[----:B-1----:R-:W-:-:S07]  /*0080*/  SHF.L.U32 R0, R0, 0x2, RZ ;  /* 0x0000000200007819 */ /* 0x002fce00000006ff */
[----:B------:R-:W1:Y:S01]  /*0090*/  LDC.64 R18, c[0x0][0x238] ;  /* 0x00008e00ff127b82 */ /* 0x000e620000000a00 */
[----:B---3--:R-:W-:Y:S02]  /*00a0*/  SHF.R.S32.HI R5, RZ, 0x15, R3 ;  /* 0x00000015ff057819 */ /* 0x008fe40000011403 */
[----:B------:R-:W-:Y:S02]  /*00b0*/  LOP3.LUT R0, R0, 0x1fc, RZ, 0xc0, !PT ;  /* 0x000001fc00007812 */ /* 0x000fe400078ec0ff */
[----:B------:R-:W-:Y:S02]  /*00c0*/  SGXT R5, R5, 0x1 ;  /* 0x000000010505781a */ /* 0x000fe40000000200 */
[----:B------:R-:W-:Y:S02]  /*00d0*/  LEA R0, R3, R0, 0xa ;  /* 0x0000000003007211 */ /* 0x000fe400078e50ff */
[----:B------:R-:W3:Y:S02]  /*00e0*/  LDC.64 R2, c[0x0][0x228] ;  /* 0x00008a00ff027b82 */ /* 0x000ee40000000a00 */
[----:B------:R-:W-:-:S04]  /*00f0*/  LEA.HI R5, R5, R0, RZ, 0xa ;  /* 0x0000000005057211 */ /* 0x000fc800078f50ff */
[----:B------:R-:W-:Y:S02]  /*0100*/  SHF.R.S32.HI R21, RZ, 0xa, R5 ;  /* 0x0000000aff157819 */ /* 0x000fe40000011405 */
[----:B------:R-:W-:Y:S02]  /*0110*/  IADD3 R5, R5, 0x200, RZ ;  /* 0x0000020005057810 */ /* 0x000fe40007ffe0ff */
[----:B------:R-:W-:Y:S02]  /*0120*/  LEA.HI R4, R21, R21, RZ, 0x6 ;  /* 0x0000001515047211 */ /* 0x000fe400078f30ff */
[----:B------:R-:W-:Y:S02]  /*0130*/  SHF.R.S32.HI R5, RZ, 0xa, R5 ;  /* 0x0000000aff057819 */ /* 0x000fe40000011405 */
[----:B------:R-:W-:Y:S02]  /*0140*/  LOP3.LUT R4, R4, 0xffffffc0, RZ, 0xc0, !PT ;  /* 0xffffffc004047812 */ /* 0x000fe400078ec0ff */
[----:B------:R-:W-:-:S02]  /*0150*/  LEA.HI R6, R5, R5, RZ, 0x6 ;  /* 0x0000000505067211 */ /* 0x000fc400078f30ff */
[----:B------:R-:W-:Y:S02]  /*0160*/  IADD3 R21, R21, -R4, RZ ;  /* 0x8000000415157210 */ /* 0x000fe40007ffe0ff */
[----:B------:R-:W-:-:S03]  /*0170*/  LOP3.LUT R6, R6, 0xffffffc0, RZ, 0xc0, !PT ;  /* 0xffffffc006067812 */ /* 0x000fc600078ec0ff */
[----:B---3--:R-:W-:Y:S01]  /*0180*/  IMAD.WIDE R14, R21, 0x4, R2 ;  /* 0x00000004150e7825 */ /* 0x008fe200078e0202 */
[----:B------:R-:W-:-:S05]  /*0190*/  IADD3 R13, R5, -R6, RZ ;  /* 0x80000006050d7210 */ /* 0x000fca0007ffe0ff */
[----:B------:R-:W3:Y:S01]  /*01a0*/  LDG.E.EL R14, desc[UR4][R14.64] ;  /* 0x000000040e0e7981 */ /* 0x000ee2000c2e1900 */
[----:B------:R-:W-:-:S06]  /*01b0*/  IMAD.WIDE R16, R13, 0x4, R2 ;  /* 0x000000040d107825 */ /* 0x000fcc00078e0202 */
[----:B------:R-:W3:Y:S01]  /*01c0*/  LDG.E.EL R17, desc[UR4][R16.64] ;  /* 0x0000000410117981 */ /* 0x000ee2000c2e1900 */
[----:B--2---:R-:W-:-:S04]  /*01d0*/  IMAD.WIDE R6, R21, 0x4, R28 ;  /* 0x0000000415067825 */ /* 0x004fc800078e021c */
[----:B----4-:R-:W-:Y:S01]  /*01e0*/  IMAD.WIDE R26, R0, 0x4, R26 ;  /* 0x00000004001a7825 */ /* 0x010fe200078e021a */
[----:B------:R-:W2:Y:S03]  /*01f0*/  LDG.E.EL R3, desc[UR4][R6.64] ;  /* 0x0000000406037981 */ /* 0x000ea6000c2e1900 */
[----:B-----5:R-:W-:Y:S01]  /*0200*/  IMAD.WIDE R4, R21, 0x4, R22 ;  /* 0x0000000415047825 */ /* 0x020fe200078e0216 */
[----:B------:R-:W2:Y:S04]  /*0210*/  LDG.E.128 R8, desc[UR4][R26.64] ;  /* 0x000000041a087981 */ /* 0x000ea8000c1e1d00 */
[----:B------:R4:W5:Y:S01]  /*0220*/  LDG.E.EL R2, desc[UR4][R4.64] ;  /* 0x0000000404027981 */ /* 0x000962000c2e1900 */
[----:B------:R-:W-:-:S04]  /*0230*/  IMAD.WIDE R28, R13, 0x4, R28 ;  /* 0x000000040d1c7825 */ /* 0x000fc800078e021c */
[----:B------:R-:W-:Y:S01]  /*0240*/  IMAD.WIDE R22, R13, 0x4, R22 ;  /* 0x000000040d167825 */ /* 0x000fe200078e0216 */
[----:B------:R-:W2:Y:S03]  /*0250*/  LDG.E.EL R15, desc[UR4][R28.64] ;  /* 0x000000041c0f7981 */ /* 0x000ea6000c2e1900 */
[C---:B0---4-:R-:W-:Y:S01]  /*0260*/  IMAD.WIDE R4, R21.reuse, 0x4, R24 ;  /* 0x0000000415047825 */ /* 0x051fe200078e0218 */
[----:B------:R-:W4:Y:S03]  /*0270*/  LDG.E.EL R12, desc[UR4][R22.64] ;  /* 0x00000004160c7981 */ /* 0x000f26000c2e1900 */
[----:B-1----:R-:W-:Y:S01]  /*0280*/  IMAD.WIDE R20, R21, 0x4, R18 ;  /* 0x0000000415147825 */ /* 0x002fe200078e0212 */
[----:B------:R-:W2:Y:S05]  /*0290*/  LDG.E.EL R16, desc[UR4][R4.64] ;  /* 0x0000000404107981 */ /* 0x000eaa000c2e1900 */
[----:B------:R-:W2:Y:S04]  /*02a0*/  LDG.E.EL R21, desc[UR4][R20.64] ;  /* 0x0000000414157981 */ /* 0x000ea8000c2e1900 */
[----:B------:R-:W2:Y:S01]  /*02b0*/  LDG.E.128 R4, desc[UR4][R26.64+0x800] ;  /* 0x000800041a047981 */ /* 0x000ea2000c1e1d00 */
[----:B------:R-:W-:-:S04]  /*02c0*/  IMAD.WIDE R24, R13, 0x4, R24 ;  /* 0x000000040d187825 */ /* 0x000fc800078e0218 */
[----:B------:R-:W-:Y:S02]  /*02d0*/  IMAD.WIDE R18, R13, 0x4, R18 ;  /* 0x000000040d127825 */ /* 0x000fe400078e0212 */
[----:B------:R-:W2:Y:S04]  /*02e0*/  LDG.E.EL R24, desc[UR4][R24.64] ;  /* 0x0000000418187981 */ /* 0x000ea8000c2e1900 */
[----:B------:R0:W4:Y:S02]  /*02f0*/  LDG.E.EL R13, desc[UR4][R18.64] ;  /* 0x00000004120d7981 */ /* 0x000124000c2e1900 */
[----:B0-----:R-:W-:Y:S01]  /*0300*/  HFMA2.MMA R19, -RZ, RZ, 1.625, 0 ;  /* 0x3e800000ff137435 */ /* 0x001fe200000001ff */
[----:B---3--:R-:W-:-:S04]  /*0310*/  FADD R14, R14, 9.9999997473787516356e-06 ;  /* 0x3727c5ac0e0e7421 */ /* 0x008fc80000000000 */
[----:B------:R-:W0:Y:S01]  /*0320*/  MUFU.SQRT R20, R14 ;  /* 0x0000000e00147308 */ /* 0x000e220000002000 */
[----:B------:R-:W-:-:S07]  /*0330*/  FADD R17, R17, 9.9999997473787516356e-06 ;  /* 0x3727c5ac11117421 */ /* 0x000fce0000000000 */
[----:B------:R-:W1:Y:S01]  /*0340*/  MUFU.SQRT R28, R17 ;  /* 0x00000011001c7308 */ /* 0x000e620000002000 */
[C---:B0-----:R-:W-:Y:S02]  /*0350*/  FSETP.GT.AND P0, PT, R20.reuse, 8.50705917302346158658e+37, PT ;  /* 0x7e8000001400780b */ /* 0x041fe40003f04000 */
[----:B------:R-:W-:Y:S02]  /*0360*/  FSETP.GEU.AND P2, PT, R20, 1.175494350822287508e-38, PT ;  /* 0x008000001400780b */ /* 0x000fe40003f4e000 */
[C---:B-1----:R-:W-:Y:S02]  /*0370*/  FSETP.GT.AND P1, PT, R28.reuse, 8.50705917302346158658e+37, PT ;  /* 0x7e8000001c00780b */ /* 0x042fe40003f24000 */
[----:B------:R-:W-:-:S07]  /*0380*/  FSETP.GEU.AND P3, PT, R28, 1.175494350822287508e-38, PT ;  /* 0x008000001c00780b */ /* 0x000fce0003f6e000 */
[----:B------:R-:W-:-:S04]  /*0390*/  @P0 FMUL R20, R20, 0.25 ;  /* 0x3e80000014140820 */ /* 0x000fc80000400000 */
[----:B------:R-:W-:Y:S01]  /*03a0*/  @!P2 FMUL R20, R20, 16777216 ;  /* 0x4b8000001414a820 */ /* 0x000fe20000400000 */
[----:B------:R-:W-:-:S05]  /*03b0*/  @P1 FMUL R28, R28, 0.25 ;  /* 0x3e8000001c1c1820 */ /* 0x000fca0000400000 */
[----:B------:R-:W0:Y:S01]  /*03c0*/  MUFU.RCP R20, R20 ;  /* 0x0000001400147308 */ /* 0x000e220000001000 */
[----:B------:R-:W-:Y:S01]  /*03d0*/  @!P3 FMUL R28, R28, 16777216 ;  /* 0x4b8000001c1cb820 */ /* 0x000fe20000400000 */
[----:B------:R-:W-:-:S06]  /*03e0*/  FSEL R17, R19, 1, P0 ;  /* 0x3f80000013117808 */ /* 0x000fcc0000000000 */
[----:B------:R1:W3:Y:S01]  /*03f0*/  MUFU.RCP R14, R28 ;  /* 0x0000001c000e7308 */ /* 0x0002e20000001000 */
[----:B------:R-:W-:Y:S01]  /*0400*/  FSEL R19, R19, 1, P1 ;  /* 0x3f80000013137808 */ /* 0x000fe20000800000 */
[----:B------:R-:W-:Y:S01]  /*0410*/  @!P2 FMUL R17, R17, 16777216 ;  /* 0x4b8000001111a820 */ /* 0x000fe20000400000 */
[--C-:B--2---:R-:W-:Y:S01]  /*0420*/  FADD R9, R9, R3.reuse ;  /* 0x0000000309097221 */ /* 0x104fe20000000000 */
[----:B-1----:R-:W1:Y:S01]  /*0430*/  LDC.64 R28, c[0x0][0x240] ;  /* 0x00009000ff1c7b82 */ /* 0x002e620000000a00 */
[--C-:B------:R-:W-:Y:S01]  /*0440*/  FADD R8, R8, R3.reuse ;  /* 0x0000000308087221 */ /* 0x100fe20000000000 */
[--C-:B------:R-:W-:Y:S01]  /*0450*/  FADD R10, R10, R3.reuse ;  /* 0x000000030a0a7221 */ /* 0x100fe20000000000 */
[----:B0-----:R-:W-:Y:S01]  /*0460*/  FMUL R17, R20, R17 ;  /* 0x0000001114117220 */ /* 0x001fe20000400000 */
[----:B------:R-:W-:Y:S01]  /*0470*/  FADD R11, R11, R3 ;  /* 0x000000030b0b7221 */ /* 0x000fe20000000000 */
[----:B------:R-:W-:Y:S01]  /*0480*/  @!P3 FMUL R19, R19, 16777216 ;  /* 0x4b8000001313b820 */ /* 0x000fe20000400000 */
[C---:B-----5:R-:W-:Y:S01]  /*0490*/  FADD R20, -R2.reuse, R9 ;  /* 0x0000000902147221 */ /* 0x060fe20000000100 */
[C---:B------:R-:W-:Y:S01]  /*04a0*/  FADD R18, -R2.reuse, R8 ;  /* 0x0000000802127221 */ /* 0x040fe20000000100 */
[C---:B------:R-:W-:Y:S01]  /*04b0*/  FADD R22, -R2.reuse, R10 ;  /* 0x0000000a02167221 */ /* 0x040fe20000000100 */
[----:B------:R-:W-:Y:S01]  /*04c0*/  FADD R2, -R2, R11 ;  /* 0x0000000b02027221 */ /* 0x000fe20000000100 */
[----:B---3--:R-:W-:Y:S01]  /*04d0*/  FMUL R14, R14, R19 ;  /* 0x000000130e0e7220 */ /* 0x008fe20000400000 */
[C---:B------:R-:W-:Y:S01]  /*04e0*/  FMUL R3, R17.reuse, R20 ;  /* 0x0000001411037220 */ /* 0x040fe20000400000 */
[----:B------:R-:W-:Y:S01]  /*04f0*/  FMUL R19, R17, R18 ;  /* 0x0000001211137220 */ /* 0x000fe20000400000 */
[--C-:B------:R-:W-:Y:S01]  /*0500*/  FADD R5, R5, R15.reuse ;  /* 0x0000000f05057221 */ /* 0x100fe20000000000 */
[--C-:B------:R-:W-:Y:S01]  /*0510*/  FADD R7, R7, R15.reuse ;  /* 0x0000000f07077221 */ /* 0x100fe20000000000 */
[--C-:B------:R-:W-:Y:S01]  /*0520*/  FADD R4, R4, R15.reuse ;  /* 0x0000000f04047221 */ /* 0x100fe20000000000 */
[----:B------:R-:W-:Y:S01]  /*0530*/  FADD R6, R6, R15 ;  /* 0x0000000f06067221 */ /* 0x000fe20000000000 */
[C---:B------:R-:W-:Y:S01]  /*0540*/  FMUL R20, R17.reuse, R22 ;  /* 0x0000001611147220 */ /* 0x040fe20000400000 */
[----:B------:R-:W-:Y:S01]  /*0550*/  FMUL R18, R17, R2 ;  /* 0x0000000211127220 */ /* 0x000fe20000400000 */
[C-C-:B------:R-:W-:Y:S01]  /*0560*/  FFMA R2, R16.reuse, R3, R21.reuse ;  /* 0x0000000310027223 */ /* 0x140fe20000000015 */
[----:B------:R-:W-:Y:S01]  /*0570*/  FFMA R3, R16, R19, R21 ;  /* 0x0000001310037223 */ /* 0x000fe20000000015 */
[C---:B----4-:R-:W-:Y:S01]  /*0580*/  FADD R17, -R12.reuse, R5 ;  /* 0x000000050c117221 */ /* 0x050fe20000000100 */
[C---:B------:R-:W-:Y:S01]  /*0590*/  FADD R23, -R12.reuse, R7 ;  /* 0x000000070c177221 */ /* 0x040fe20000000100 */
[C---:B------:R-:W-:Y:S01]  /*05a0*/  FADD R15, -R12.reuse, R4 ;  /* 0x000000040c0f7221 */ /* 0x040fe20000000100 */
[----:B------:R-:W-:Y:S01]  /*05b0*/  FADD R19, -R12, R6 ;  /* 0x000000060c137221 */ /* 0x000fe20000000100 */
[C-C-:B------:R-:W-:Y:S01]  /*05c0*/  FFMA R20, R16.reuse, R20, R21.reuse ;  /* 0x0000001410147223 */ /* 0x140fe20000000015 */
[----:B------:R-:W-:Y:S01]  /*05d0*/  FFMA R21, R16, R18, R21 ;  /* 0x0000001210157223 */ /* 0x000fe20000000015 */
[C---:B------:R-:W-:Y:S01]  /*05e0*/  FMUL R17, R14.reuse, R17 ;  /* 0x000000110e117220 */ /* 0x040fe20000400000 */
[C---:B------:R-:W-:Y:S01]  /*05f0*/  FMUL R12, R14.reuse, R23 ;  /* 0x000000170e0c7220 */ /* 0x040fe20000400000 */
[C---:B------:R-:W-:Y:S01]  /*0600*/  FMUL R16, R14.reuse, R15 ;  /* 0x0000000f0e107220 */ /* 0x040fe20000400000 */
[----:B------:R-:W-:Y:S01]  /*0610*/  FMUL R14, R14, R19 ;  /* 0x000000130e0e7220 */ /* 0x000fe20000400000 */
[----:B-1----:R-:W-:-:S04]  /*0620*/  IMAD.WIDE R28, R0, 0x4, R28 ;  /* 0x00000004001c7825 */ /* 0x002fc800078e021c */
[C-C-:B------:R-:W-:Y:S01]  /*0630*/  FFMA R22, R24.reuse, R17, R13.reuse ;  /* 0x0000001118167223 */ /* 0x140fe2000000000d */
[C-C-:B------:R-:W-:Y:S01]  /*0640*/  FFMA R25, R24.reuse, R16, R13.reuse ;  /* 0x0000001018197223 */ /* 0x140fe2000000000d */
[C-C-:B------:R-:W-:Y:S01]  /*0650*/  FFMA R23, R24.reuse, R14, R13.reuse ;  /* 0x0000000e18177223 */ /* 0x140fe2000000000d */
[----:B------:R-:W-:Y:S01]  /*0660*/  FFMA R24, R24, R12, R13 ;  /* 0x0000000c18187223 */ /* 0x000fe2000000000d */
[----:B------:R-:W2:Y:S04]  /*0670*/  LDG.E.128 R16, desc[UR4][R28.64] ;  /* 0x000000041c107981 */ /* 0x000ea8000c1e1d00 */
[----:B------:R-:W3:Y:S01]  /*0680*/  LDG.E.128 R12, desc[UR4][R28.64+0x800] ;  /* 0x000800041c0c7981 */ /* 0x000ee2000c1e1d00 */
[----:B------:R-:W-:-:S04]  /*0690*/  FSETP.GEU.AND P0, PT, R25, RZ, PT ;  /* 0x000000ff1900720b */ /* 0x000fc80003f0e000 */
[----:B------:R-:W-:Y:S02]  /*06a0*/  FSEL R25, R25, RZ, P0 ;  /* 0x000000ff19197208 */ /* 0x000fe40000000000 */
[----:B------:R-:W-:Y:S02]  /*06b0*/  FSETP.GEU.AND P0, PT, R21, RZ, PT ;  /* 0x000000ff1500720b */ /* 0x000fe40003f0e000 */
[----:B------:R-:W-:Y:S02]  /*06c0*/  FSETP.GEU.AND P1, PT, R20, RZ, PT ;  /* 0x000000ff1400720b */ /* 0x000fe40003f2e000 */
[----:B------:R-:W-:-:S04]  /*06d0*/  FSETP.GEU.AND P2, PT, R22, RZ, PT ;  /* 0x000000ff1600720b */ /* 0x000fc80003f4e000 */
[----:B------:R-:W-:Y:S01]  /*06e0*/  FSEL R22, R22, RZ, P2 ;  /* 0x000000ff16167208 */ /* 0x000fe20001000000 */
[----:B------:R-:W-:Y:S04]  /*06f0*/  STG.E.128 desc[UR4][R26.64], R8 ;  /* 0x000000081a007986 */ /* 0x000fe8000c101d04 */
[----:B------:R-:W-:Y:S01]  /*0700*/  STG.E.128 desc[UR4][R26.64+0x800], R4 ;  /* 0x000800041a007986 */ /* 0x000fe2000c101d04 */
[----:B---3--:R-:W-:Y:S01]  /*0710*/  FADD R12, R12, R25 ;  /* 0x000000190c0c7221 */ /* 0x008fe20000000000 */
[----:B------:R-:W-:Y:S02]  /*0720*/  FSEL R25, R21, RZ, P0 ;  /* 0x000000ff15197208 */ /* 0x000fe40000000000 */
[----:B------:R-:W-:-:S05]  /*0730*/  FSEL R21, R20, RZ, P1 ;  /* 0x000000ff14157208 */ /* 0x000fca0000800000 */
[----:B--2---:R-:W-:Y:S02]  /*0740*/  FADD R18, R18, R21 ;  /* 0x0000001512127221 */ /* 0x004fe40000000000 */
[----:B------:R-:W0:Y:S01]  /*0750*/  LDC.64 R20, c[0x0][0x248] ;  /* 0x00009200ff147b82 */ /* 0x000e220000000a00 */
[C---:B------:R-:W-:Y:S02]  /*0760*/  FSETP.GEU.AND P0, PT, R2.reuse, RZ, PT ;  /* 0x000000ff0200720b */ /* 0x040fe40003f0e000 */
[C---:B------:R-:W-:Y:S02]  /*0770*/  FSETP.GEU.AND P1, PT, R3.reuse, RZ, PT ;  /* 0x000000ff0300720b */ /* 0x040fe40003f2e000 */
[----:B------:R-:W-:Y:S02]  /*0780*/  FSEL R2, R2, RZ, P0 ;  /* 0x000000ff02027208 */ /* 0x000fe40000000000 */
[----:B------:R-:W-:Y:S02]  /*0790*/  FSEL R3, R3, RZ, P1 ;  /* 0x000000ff03037208 */ /* 0x000fe40000800000 */
[----:B------:R-:W-:-:S02]  /*07a0*/  FSETP.GEU.AND P1, PT, R23, RZ, PT ;  /* 0x000000ff1700720b */ /* 0x000fc40003f2e000 */
[C---:B------:R-:W-:Y:S02]  /*07b0*/  FSETP.GEU.AND P0, PT, R24.reuse, RZ, PT ;  /* 0x000000ff1800720b */ /* 0x040fe40003f0e000 */
[----:B------:R-:W-:Y:S02]  /*07c0*/  FSEL R23, R23, RZ, P1 ;  /* 0x000000ff17177208 */ /* 0x000fe40000800000 */
[----:B------:R-:W-:Y:S01]  /*07d0*/  FSEL R24, R24, RZ, P0 ;  /* 0x000000ff18187208 */ /* 0x000fe20000000000 */
[----:B------:R-:W-:Y:S01]  /*07e0*/  FADD R19, R19, R25 ;  /* 0x0000001913137221 */ /* 0x000fe20000000000 */
[----:B------:R-:W-:Y:S01]  /*07f0*/  FADD R17, R17, R2 ;  /* 0x0000000211117221 */ /* 0x000fe20000000000 */
[----:B------:R-:W-:Y:S01]  /*0800*/  FADD R16, R16, R3 ;  /* 0x0000000310107221 */ /* 0x000fe20000000000 */
[----:B------:R-:W-:Y:S01]  /*0810*/  FADD R13, R13, R22 ;  /* 0x000000160d0d7221 */ /* 0x000fe20000000000 */
[----:B------:R-:W-:Y:S01]  /*0820*/  FADD R14, R14, R23 ;  /* 0x000000170e0e7221 */ /* 0x000fe20000000000 */
[----:B------:R-:W-:Y:S01]  /*0830*/  FADD R15, R15, R24 ;  /* 0x000000180f0f7221 */ /* 0x000fe20000000000 */
[----:B0-----:R-:W-:-:S05]  /*0840*/  IMAD.WIDE R20, R0, 0x4, R20 ;  /* 0x0000000400147825 */ /* 0x001fca00078e0214 */
[----:B------:R-:W-:Y:S04]  /*0850*/  STG.E.128 desc[UR4][R20.64], R16 ;  /* 0x0000001014007986 */ /* 0x000fe8000c101d04 */
[----:B------:R-:W-:Y:S01]  /*0860*/  STG.E.128 desc[UR4][R20.64+0x800], R12 ;  /* 0x0008000c14007986 */ /* 0x000fe2000c101d04 */
[----:B------:R-:W-:Y:S05]  /*0870*/  EXIT ;  /* 0x000000000000794d */ /* 0x000fea0003800000 */
.L_x_0:
[----:B------:R-:W-:-:S00]  /*0880*/  BRA `(.L_x_0) ;  /* 0xfffffffc00fc7947 */ /* 0x000fc0000383ffff */
[----:B------:R-:W-:-:S00]  /*0890*/  NOP ;  /* 0x0000000000007918 */ /* 0x000fc00000000000 */
        /* <DEDUP_REMOVED lines=14> */
.L_x_1:


//--------------------- .nv.global.init           --------------------------
	.section	.nv.global.init,"aw",@progbits
.nv.global.init:
	.type		_$_str,@object
	.size		_$_str,(_$_str_$_2 - _$_str)
_$_str:
        /*0000*/ 	.byte	0x5f, 0x5f, 0x43, 0x55, 0x44, 0x41, 0x5f, 0x46, 0x54, 0x5a, 0x00
	.type		_$_str_$_2,@object
	.size		_$_str_$_2,(.L_1 - _$_str_$_2)
_$_str_$_2:
        /*000b*/ 	.byte	0x5f, 0x5f, 0x43, 0x55, 0x44, 0x41, 0x5f, 0x50, 0x52, 0x45, 0x43, 0x5f, 0x53, 0x51, 0x52, 0x54
        /*001b*/ 	.byte	0x00
.L_1:


//--------------------- .nv.constant0.triton_poi_fused__native_batch_norm_legit_no_training_add_convolution_relu_100 --------------------------
	.section	.nv.constant0.triton_poi_fused__native_batch_norm_legit_no_training_add_convolution_relu_100,"a",@progbits
	.sectionflags	@""
	.align	4
.nv.constant0.triton_poi_fused__native_batch_norm_legit_no_training_add_convolution_relu_100:
	.zero		596
